	.headerflags	@"EF_CUDA_TEXMODE_UNIFIED EF_CUDA_64BIT_ADDRESS EF_CUDA_ACCELERATORS EF_CUDA_SM90 EF_CUDA_VIRTUAL_SM(EF_CUDA_SM90)"
	.elftype	@"ET_EXEC"


//--------------------- .nv.info                  --------------------------
	.section	.nv.info,"",@"SHT_CUDA_INFO"
	.align	4


	//----- nvinfo : EIATTR_REGCOUNT
	.align		4
        /*0000*/ 	.byte	0x04, 0x2f
        /*0002*/ 	.short	(.L_1 - .L_0)
	.align		4
.L_0:
        /*0004*/ 	.word	index@(triton_poi_fused_add_mul_8)
        /*0008*/ 	.word	0x0000000c


	//----- nvinfo : EIATTR_MIN_STACK_SIZE
	.align		4
.L_1:
        /*000c*/ 	.byte	0x04, 0x12
        /*000e*/ 	.short	(.L_3 - .L_2)
	.align		4
.L_2:
        /*0010*/ 	.word	index@(triton_poi_fused_add_mul_8)
        /*0014*/ 	.word	0x00000000


	//----- nvinfo : EIATTR_FRAME_SIZE
	.align		4
.L_3:
        /*0018*/ 	.byte	0x04, 0x11
        /*001a*/ 	.short	(.L_5 - .L_4)
	.align		4
.L_4:
        /*001c*/ 	.word	index@(triton_poi_fused_add_mul_8)
        /*0020*/ 	.word	0x00000000


	//----- nvinfo : EIATTR_MIN_STACK_SIZE
	.align		4
.L_5:
        /*0024*/ 	.byte	0x04, 0x12
        /*0026*/ 	.short	(.L_7 - .L_6)
	.align		4
.L_6:
        /*0028*/ 	.word	index@(triton_poi_fused_add_mul_8)
        /*002c*/ 	.word	0x00000000
.L_7:


//--------------------- .nv.info.triton_poi_fused_add_mul_8 --------------------------
	.section	.nv.info.triton_poi_fused_add_mul_8,"",@"SHT_CUDA_INFO"
	.sectionflags	@""
	.align	4


	//----- nvinfo : EIATTR_CUDA_API_VERSION
	.align		4
        /*0000*/ 	.byte	0x04, 0x37
        /*0002*/ 	.short	(.L_9 - .L_8)
.L_8:
        /*0004*/ 	.word	0x0000007c


	//----- nvinfo : EIATTR_KPARAM_INFO
	.align		4
.L_9:
        /*0008*/ 	.byte	0x04, 0x17
        /*000a*/ 	.short	(.L_11 - .L_10)
.L_10:
        /*000c*/ 	.word	0x00000000
        /*0010*/ 	.short	0x0002
        /*0012*/ 	.short	0x0010
        /*0014*/ 	.byte	0x00, 0xf0, 0x11, 0x00


	//----- nvinfo : EIATTR_KPARAM_INFO
	.align		4
.L_11:
        /*0018*/ 	.byte	0x04, 0x17
        /*001a*/ 	.short	(.L_13 - .L_12)
.L_12:
        /*001c*/ 	.word	0x00000000
        /*0020*/ 	.short	0x0001
        /*0022*/ 	.short	0x0008
        /*0024*/ 	.byte	0x00, 0xf4, 0x21, 0x00


	//----- nvinfo : EIATTR_KPARAM_INFO
	.align		4
.L_13:
        /*0028*/ 	.byte	0x04, 0x17
        /*002a*/ 	.short	(.L_15 - .L_14)
.L_14:
        /*002c*/ 	.word	0x00000000
        /*0030*/ 	.short	0x0000
        /*0032*/ 	.short	0x0000
        /*0034*/ 	.byte	0x00, 0xf4, 0x21, 0x00


	//----- nvinfo : EIATTR_SPARSE_MMA_MASK
	.align		4
.L_15:
        /*0038*/ 	.byte	0x03, 0x50
        /*003a*/ 	.short	0x0000


	//----- nvinfo : EIATTR_MAXREG_COUNT
	.align		4
        /*003c*/ 	.byte	0x03, 0x1b
        /*003e*/ 	.short	0x00ff


	//----- nvinfo : EIATTR_EXIT_INSTR_OFFSETS
	.align		4
        /*0040*/ 	.byte	0x04, 0x1c
        /*0042*/ 	.short	(.L_17 - .L_16)


	//   ....[0]....
.L_16:
        /*0044*/ 	.word	0x00000330


	//   ....[1]....
        /*0048*/ 	.word	0x00000350


	//----- nvinfo : EIATTR_REQNTID
	.align		4
.L_17:
        /*004c*/ 	.byte	0x04, 0x10
        /*004e*/ 	.short	(.L_19 - .L_18)
.L_18:
        /*0050*/ 	.word	0x00000080
        /*0054*/ 	.word	0x00000001
        /*0058*/ 	.word	0x00000001


	//----- nvinfo : EIATTR_CBANK_PARAM_SIZE
	.align		4
.L_19:
        /*005c*/ 	.byte	0x03, 0x19
        /*005e*/ 	.short	0x0014


	//----- nvinfo : EIATTR_PARAM_CBANK
	.align		4
        /*0060*/ 	.byte	0x04, 0x0a
        /*0062*/ 	.short	(.L_21 - .L_20)
	.align		4
.L_20:
        /*0064*/ 	.word	index@(.nv.constant0.triton_poi_fused_add_mul_8)
        /*0068*/ 	.short	0x0210
        /*006a*/ 	.short	0x0014


	//----- nvinfo : EIATTR_SW_WAR
	.align		4
.L_21:
        /*006c*/ 	.byte	0x04, 0x36
        /*006e*/ 	.short	(.L_23 - .L_22)
.L_22:
        /*0070*/ 	.word	0x00000008
.L_23:


//--------------------- .nv.callgraph             --------------------------
	.section	.nv.callgraph,"",@"SHT_CUDA_CALLGRAPH"
	.align	4
	.sectionentsize	8
	.align		4
        /*0000*/ 	.word	0x00000000
	.align		4
        /*0004*/ 	.word	0xffffffff
	.align		4
        /*0008*/ 	.word	0x00000000
	.align		4
        /*000c*/ 	.word	0xfffffffe
	.align		4
        /*0010*/ 	.word	0x00000000
	.align		4
        /*0014*/ 	.word	0xfffffffd
	.align		4
        /*0018*/ 	.word	0x00000000
	.align		4
        /*001c*/ 	.word	0xfffffffc


//--------------------- .text.triton_poi_fused_add_mul_8 --------------------------
	.section	.text.triton_poi_fused_add_mul_8,"ax",@progbits
	.align	128
        .global         triton_poi_fused_add_mul_8
        .type           triton_poi_fused_add_mul_8,@function
        .size           triton_poi_fused_add_mul_8,(.L_x_1 - triton_poi_fused_add_mul_8)
        .other          triton_poi_fused_add_mul_8,@"STO_CUDA_ENTRY STV_DEFAULT"
triton_poi_fused_add_mul_8:
.text.triton_poi_fused_add_mul_8:
[----:B------:R-:W0:Y:S02]  /*0000*/  LDC R1, c[0x0][0x28] ;  /* 0x00000a00ff017b82 */ /* 0x000e240000000800 */
[----:B------:R-:W1:Y:S01]  /*0010*/  S2R R0, SR_TID.X ;  /* 0x0000000000007919 */ /* 0x000e620000002100 */
[----:B------:R-:W2:Y:S01]  /*0020*/  LDC.64 R6, c[0x0][0x218] ;  /* 0x00008600ff067b82 */ /* 0x000ea20000000a00 */
[----:B------:R-:W-:Y:S01]  /*0030*/  CS2R R8, SRZ ;  /* 0x0000000000087805 */ /* 0x000fe2000001ff00 */
[----:B------:R-:W-:Y:S01]  /*0040*/  ULDC.64 UR4, c[0x0][0x208] ;  /* 0x0000820000047ab9 */ /* 0x000fe20000000a00 */
[----:B------:R-:W3:Y:S01]  /*0050*/  S2R R3, SR_CTAID.X ;  /* 0x0000000000037919 */ /* 0x000ee20000002500 */
[----:B-1----:R-:W-:Y:S02]  /*0060*/  SHF.L.U32 R0, R0, 0x1, RZ ;  /* 0x0000000100007819 */ /* 0x002fe400000006ff */
[----:B---3--:R-:W-:Y:S02]  /*0070*/  SHF.R.S32.HI R2, RZ, 0x17, R3 ;  /* 0x00000017ff027819 */ /* 0x008fe40000011403 */
[----:B------:R-:W-:Y:S02]  /*0080*/  LOP3.LUT R0, R0, 0xfe, RZ, 0xc0, !PT ;  /* 0x000000fe00007812 */ /* 0x000fe400078ec0ff */
[----:B------:R-:W-:-:S02]  /*0090*/  SGXT R2, R2, 0x1 ;  /* 0x000000010202781a */ /* 0x000fc40000000200 */
[----:B------:R-:W-:-:S04]  /*00a0*/  LEA R3, R3, R0, 0x8 ;  /* 0x0000000003037211 */ /* 0x000fc800078e40ff */
[CC--:B------:R-:W-:Y:S02]  /*00b0*/  LEA.HI R0, R2.reuse, R3.reuse, RZ, 0x2 ;  /* 0x0000000302007211 */ /* 0x0c0fe400078f10ff */
[----:B------:R-:W-:Y:S02]  /*00c0*/  LEA.HI R2, R2, R3, RZ, 0x6 ;  /* 0x0000000302027211 */ /* 0x000fe400078f30ff */
[----:B------:R-:W-:Y:S02]  /*00d0*/  LOP3.LUT R0, R0, 0xfffffffc, RZ, 0xc0, !PT ;  /* 0xfffffffc00007812 */ /* 0x000fe400078ec0ff */
[----:B------:R-:W-:Y:S02]  /*00e0*/  SHF.R.S32.HI R5, RZ, 0x6, R2 ;  /* 0x00000006ff057819 */ /* 0x000fe40000011402 */
[----:B------:R-:W-:Y:S02]  /*00f0*/  IADD3 R0, R3, -R0, RZ ;  /* 0x8000000003007210 */ /* 0x000fe40007ffe0ff */
[----:B------:R-:W-:-:S02]  /*0100*/  ISETP.GE.AND P0, PT, R3, 0x100, PT ;  /* 0x000001000300780c */ /* 0x000fc40003f06270 */
[----:B------:R-:W-:-:S05]  /*0110*/  LEA R5, R5, R0, 0x2 ;  /* 0x0000000005057211 */ /* 0x000fca00078e10ff */
[----:B--2---:R-:W-:Y:S02]  /*0120*/  IMAD.WIDE R6, R5, 0x4, R6 ;  /* 0x0000000405067825 */ /* 0x004fe400078e0206 */
[----:B------:R-:W1:Y:S04]  /*0130*/  LDC.64 R4, c[0x0][0x210] ;  /* 0x00008400ff047b82 */ /* 0x000e680000000a00 */
[----:B------:R-:W2:Y:S01]  /*0140*/  @!P0 LDG.E.EL.64 R8, desc[UR4][R6.64] ;  /* 0x0000000406088981 */ /* 0x000ea2000c2e1b00 */
[----:B-1----:R-:W-:Y:S01]  /*0150*/  IMAD.WIDE R4, R3, 0x4, R4 ;  /* 0x0000000403047825 */ /* 0x002fe200078e0204 */
[----:B------:R-:W-:-:S06]  /*0160*/  CS2R R2, SRZ ;  /* 0x0000000000027805 */ /* 0x000fcc000001ff00 */
[----:B------:R-:W3:Y:S01]  /*0170*/  @!P0 LDG.E.64 R2, desc[UR4][R4.64] ;  /* 0x0000000404028981 */ /* 0x000ee2000c1e1b00 */
[----:B--2---:R-:W-:Y:S01]  /*0180*/  FADD R8, RZ, -R8 ;  /* 0x80000008ff087221 */ /* 0x004fe20000000000 */
[----:B------:R-:W-:-:S03]  /*0190*/  FADD R9, RZ, -R9 ;  /* 0x80000009ff097221 */ /* 0x000fc60000000000 */
[----:B------:R-:W-:Y:S01]  /*01a0*/  FMUL R8, R8, 1.4426950216293334961 ;  /* 0x3fb8aa3b08087820 */ /* 0x000fe20000400000 */
[----:B------:R-:W-:-:S04]  /*01b0*/  FMUL R9, R9, 1.4426950216293334961 ;  /* 0x3fb8aa3b09097820 */ /* 0x000fc80000400000 */
[----:B------:R-:W-:Y:S02]  /*01c0*/  FSETP.GEU.AND P1, PT, R8, -126, PT ;  /* 0xc2fc00000800780b */ /* 0x000fe40003f2e000 */
[----:B------:R-:W-:-:S11]  /*01d0*/  FSETP.GEU.AND P2, PT, R9, -126, PT ;  /* 0xc2fc00000900780b */ /* 0x000fd60003f4e000 */
[----:B------:R-:W-:Y:S02]  /*01e0*/  @!P1 FMUL R8, R8, 0.5 ;  /* 0x3f00000008089820 */ /* 0x000fe40000400000 */
[----:B------:R-:W-:Y:S02]  /*01f0*/  @!P2 FMUL R9, R9, 0.5 ;  /* 0x3f0000000909a820 */ /* 0x000fe40000400000 */
[----:B------:R-:W1:Y:S08]  /*0200*/  MUFU.EX2 R0, R8 ;  /* 0x0000000800007308 */ /* 0x000e700000000800 */
[----:B------:R2:W4:Y:S01]  /*0210*/  MUFU.EX2 R6, R9 ;  /* 0x0000000900067308 */ /* 0x0005220000000800 */
[----:B-1----:R-:W-:Y:S01]  /*0220*/  @!P1 FMUL R0, R0, R0 ;  /* 0x0000000000009220 */ /* 0x002fe20000400000 */
[----:B--2---:R-:W-:-:S03]  /*0230*/  HFMA2.MMA R9, -RZ, RZ, 1.625, 0 ;  /* 0x3e800000ff097435 */ /* 0x004fc600000001ff */
[----:B------:R-:W-:Y:S01]  /*0240*/  FADD R0, R0, 1 ;  /* 0x3f80000000007421 */ /* 0x000fe20000000000 */
[----:B----4-:R-:W-:-:S04]  /*0250*/  @!P2 FMUL R6, R6, R6 ;  /* 0x000000060606a220 */ /* 0x010fc80000400000 */
[----:B------:R-:W-:Y:S01]  /*0260*/  FSETP.GT.AND P1, PT, R0, 8.50705917302346158658e+37, PT ;  /* 0x7e8000000000780b */ /* 0x000fe20003f24000 */
[----:B------:R-:W-:-:S03]  /*0270*/  FADD R6, R6, 1 ;  /* 0x3f80000006067421 */ /* 0x000fc60000000000 */
[----:B------:R-:W-:Y:S02]  /*0280*/  FSEL R7, R9, 1, P1 ;  /* 0x3f80000009077808 */ /* 0x000fe40000800000 */
[----:B------:R-:W-:-:S04]  /*0290*/  FSETP.GT.AND P2, PT, R6, 8.50705917302346158658e+37, PT ;  /* 0x7e8000000600780b */ /* 0x000fc80003f44000 */
[----:B------:R-:W-:-:S03]  /*02a0*/  FSEL R9, R9, 1, P2 ;  /* 0x3f80000009097808 */ /* 0x000fc60001000000 */
[----:B------:R-:W-:-:S06]  /*02b0*/  @P1 FMUL R0, R0, 0.25 ;  /* 0x3e80000000001820 */ /* 0x000fcc0000400000 */
[----:B------:R-:W1:Y:S01]  /*02c0*/  MUFU.RCP R0, R0 ;  /* 0x0000000000007308 */ /* 0x000e620000001000 */
[----:B------:R-:W-:-:S07]  /*02d0*/  @P2 FMUL R6, R6, 0.25 ;  /* 0x3e80000006062820 */ /* 0x000fce0000400000 */
[----:B------:R-:W2:Y:S01]  /*02e0*/  MUFU.RCP R6, R6 ;  /* 0x0000000600067308 */ /* 0x000ea20000001000 */
[----:B-1----:R-:W-:-:S04]  /*02f0*/  FMUL R7, R0, R7 ;  /* 0x0000000700077220 */ /* 0x002fc80000400000 */
[----:B---3--:R-:W-:Y:S01]  /*0300*/  FFMA R2, R7, R2, R2 ;  /* 0x0000000207027223 */ /* 0x008fe20000000002 */
[----:B--2---:R-:W-:-:S04]  /*0310*/  FMUL R8, R6, R9 ;  /* 0x0000000906087220 */ /* 0x004fc80000400000 */
[----:B------:R-:W-:Y:S01]  /*0320*/  FFMA R3, R8, R3, R3 ;  /* 0x0000000308037223 */ /* 0x000fe20000000003 */
[----:B------:R-:W-:Y:S06]  /*0330*/  @P0 EXIT ;  /* 0x000000000000094d */ /* 0x000fec0003800000 */
[----:B------:R-:W-:Y:S01]  /*0340*/  STG.E.64 desc[UR4][R4.64], R2 ;  /* 0x0000000204007986 */ /* 0x000fe2000c101b04 */
[----:B------:R-:W-:Y:S05]  /*0350*/  EXIT ;  /* 0x000000000000794d */ /* 0x000fea0003800000 */
.L_x_0:
[----:B------:R-:W-:-:S00]  /*0360*/  BRA `(.L_x_0) ;  /* 0xfffffffc00fc7947 */ /* 0x000fc0000383ffff */
[----:B------:R-:W-:-:S00]  /*0370*/  NOP ;  /* 0x0000000000007918 */ /* 0x000fc00000000000 */
        /* <DEDUP_REMOVED lines=8> */
.L_x_1:


//--------------------- .nv.constant0.triton_poi_fused_add_mul_8 --------------------------
	.section	.nv.constant0.triton_poi_fused_add_mul_8,"a",@progbits
	.sectionflags	@""
	.align	4
.nv.constant0.triton_poi_fused_add_mul_8:
	.zero		548
